	.headerflags	@"EF_CUDA_TEXMODE_UNIFIED EF_CUDA_64BIT_ADDRESS EF_CUDA_ACCELERATORS EF_CUDA_SM90 EF_CUDA_VIRTUAL_SM(EF_CUDA_SM90)"
	.elftype	@"ET_EXEC"


//--------------------- .nv.info                  --------------------------
	.section	.nv.info,"",@"SHT_CUDA_INFO"
	.align	4


	//----- nvinfo : EIATTR_REGCOUNT
	.align		4
        /*0000*/ 	.byte	0x04, 0x2f
        /*0002*/ 	.short	(.L_1 - .L_0)
	.align		4
.L_0:
        /*0004*/ 	.word	index@(triton_poi_fused_clone_2)
        /*0008*/ 	.word	0x0000000e


	//----- nvinfo : EIATTR_MIN_STACK_SIZE
	.align		4
.L_1:
        /*000c*/ 	.byte	0x04, 0x12
        /*000e*/ 	.short	(.L_3 - .L_2)
	.align		4
.L_2:
        /*0010*/ 	.word	index@(triton_poi_fused_clone_2)
        /*0014*/ 	.word	0x00000000


	//----- nvinfo : EIATTR_FRAME_SIZE
	.align		4
.L_3:
        /*0018*/ 	.byte	0x04, 0x11
        /*001a*/ 	.short	(.L_5 - .L_4)
	.align		4
.L_4:
        /*001c*/ 	.word	index@(triton_poi_fused_clone_2)
        /*0020*/ 	.word	0x00000000


	//----- nvinfo : EIATTR_MIN_STACK_SIZE
	.align		4
.L_5:
        /*0024*/ 	.byte	0x04, 0x12
        /*0026*/ 	.short	(.L_7 - .L_6)
	.align		4
.L_6:
        /*0028*/ 	.word	index@(triton_poi_fused_clone_2)
        /*002c*/ 	.word	0x00000000
.L_7:


//--------------------- .nv.info.triton_poi_fused_clone_2 --------------------------
	.section	.nv.info.triton_poi_fused_clone_2,"",@"SHT_CUDA_INFO"
	.sectionflags	@""
	.align	4


	//----- nvinfo : EIATTR_CUDA_API_VERSION
	.align		4
        /*0000*/ 	.byte	0x04, 0x37
        /*0002*/ 	.short	(.L_9 - .L_8)
.L_8:
        /*0004*/ 	.word	0x0000007c


	//----- nvinfo : EIATTR_KPARAM_INFO
	.align		4
.L_9:
        /*0008*/ 	.byte	0x04, 0x17
        /*000a*/ 	.short	(.L_11 - .L_10)
.L_10:
        /*000c*/ 	.word	0x00000000
        /*0010*/ 	.short	0x0003
        /*0012*/ 	.short	0x0014
        /*0014*/ 	.byte	0x00, 0xf0, 0x11, 0x00


	//----- nvinfo : EIATTR_KPARAM_INFO
	.align		4
.L_11:
        /*0018*/ 	.byte	0x04, 0x17
        /*001a*/ 	.short	(.L_13 - .L_12)
.L_12:
        /*001c*/ 	.word	0x00000000
        /*0020*/ 	.short	0x0002
        /*0022*/ 	.short	0x0010
        /*0024*/ 	.byte	0x00, 0xf0, 0x11, 0x00


	//----- nvinfo : EIATTR_KPARAM_INFO
	.align		4
.L_13:
        /*0028*/ 	.byte	0x04, 0x17
        /*002a*/ 	.short	(.L_15 - .L_14)
.L_14:
        /*002c*/ 	.word	0x00000000
        /*0030*/ 	.short	0x0001
        /*0032*/ 	.short	0x0008
        /*0034*/ 	.byte	0x00, 0xf4, 0x21, 0x00


	//----- nvinfo : EIATTR_KPARAM_INFO
	.align		4
.L_15:
        /*0038*/ 	.byte	0x04, 0x17
        /*003a*/ 	.short	(.L_17 - .L_16)
.L_16:
        /*003c*/ 	.word	0x00000000
        /*0040*/ 	.short	0x0000
        /*0042*/ 	.short	0x0000
        /*0044*/ 	.byte	0x00, 0xf4, 0x21, 0x00


	//----- nvinfo : EIATTR_SPARSE_MMA_MASK
	.align		4
.L_17:
        /*0048*/ 	.byte	0x03, 0x50
        /*004a*/ 	.short	0x0000


	//----- nvinfo : EIATTR_MAXREG_COUNT
	.align		4
        /*004c*/ 	.byte	0x03, 0x1b
        /*004e*/ 	.short	0x00ff


	//----- nvinfo : EIATTR_EXIT_INSTR_OFFSETS
	.align		4
        /*0050*/ 	.byte	0x04, 0x1c
        /*0052*/ 	.short	(.L_19 - .L_18)


	//   ....[0]....
.L_18:
        /*0054*/ 	.word	0x000002c0


	//   ....[1]....
        /*0058*/ 	.word	0x00000320


	//----- nvinfo : EIATTR_REQNTID
	.align		4
.L_19:
        /*005c*/ 	.byte	0x04, 0x10
        /*005e*/ 	.short	(.L_21 - .L_20)
.L_20:
        /*0060*/ 	.word	0x00000080
        /*0064*/ 	.word	0x00000001
        /*0068*/ 	.word	0x00000001


	//----- nvinfo : EIATTR_CBANK_PARAM_SIZE
	.align		4
.L_21:
        /*006c*/ 	.byte	0x03, 0x19
        /*006e*/ 	.short	0x0018


	//----- nvinfo : EIATTR_PARAM_CBANK
	.align		4
        /*0070*/ 	.byte	0x04, 0x0a
        /*0072*/ 	.short	(.L_23 - .L_22)
	.align		4
.L_22:
        /*0074*/ 	.word	index@(.nv.constant0.triton_poi_fused_clone_2)
        /*0078*/ 	.short	0x0210
        /*007a*/ 	.short	0x0018


	//----- nvinfo : EIATTR_SW_WAR
	.align		4
.L_23:
        /*007c*/ 	.byte	0x04, 0x36
        /*007e*/ 	.short	(.L_25 - .L_24)
.L_24:
        /*0080*/ 	.word	0x00000008
.L_25:


//--------------------- .nv.callgraph             --------------------------
	.section	.nv.callgraph,"",@"SHT_CUDA_CALLGRAPH"
	.align	4
	.sectionentsize	8
	.align		4
        /*0000*/ 	.word	0x00000000
	.align		4
        /*0004*/ 	.word	0xffffffff
	.align		4
        /*0008*/ 	.word	0x00000000
	.align		4
        /*000c*/ 	.word	0xfffffffe
	.align		4
        /*0010*/ 	.word	0x00000000
	.align		4
        /*0014*/ 	.word	0xfffffffd
	.align		4
        /*0018*/ 	.word	0x00000000
	.align		4
        /*001c*/ 	.word	0xfffffffc


//--------------------- .text.triton_poi_fused_clone_2 --------------------------
	.section	.text.triton_poi_fused_clone_2,"ax",@progbits
	.sectionflags	@"SHF_BARRIERS=1"
	.align	128
        .global         triton_poi_fused_clone_2
        .type           triton_poi_fused_clone_2,@function
        .size           triton_poi_fused_clone_2,(.L_x_1 - triton_poi_fused_clone_2)
        .other          triton_poi_fused_clone_2,@"STO_CUDA_ENTRY STV_DEFAULT"
triton_poi_fused_clone_2:
.text.triton_poi_fused_clone_2:
[----:B------:R-:W0:Y:S02]  /*0000*/  LDC R1, c[0x0][0x28] ;  /* 0x00000a00ff017b82 */ /* 0x000e240000000800 */
[----:B------:R-:W1:Y:S01]  /*0010*/  S2R R0, SR_CTAID.Y ;  /* 0x0000000000007919 */ /* 0x000e620000002600 */
[----:B------:R-:W2:Y:S01]  /*0020*/  LDC.64 R2, c[0x0][0x210] ;  /* 0x00008400ff027b82 */ /* 0x000ea20000000a00 */
[----:B------:R-:W-:Y:S01]  /*0030*/  ULDC.64 UR6, c[0x0][0x208] ;  /* 0x0000820000067ab9 */ /* 0x000fe20000000a00 */
[----:B------:R-:W3:Y:S01]  /*0040*/  S2R R11, SR_TID.X ;  /* 0x00000000000b7919 */ /* 0x000ee20000002100 */
[----:B------:R-:W4:Y:S01]  /*0050*/  S2R R6, SR_CTAID.X ;  /* 0x0000000000067919 */ /* 0x000f220000002500 */
[----:B-1----:R-:W-:Y:S01]  /*0060*/  IMAD.SHL.U32 R0, R0, 0x20, RZ ;  /* 0x0000002000007824 */ /* 0x002fe200078e00ff */
[----:B---3--:R-:W-:-:S04]  /*0070*/  SHF.R.U32.HI R5, RZ, 0x5, R11 ;  /* 0x00000005ff057819 */ /* 0x008fc8000001160b */
[----:B------:R-:W-:Y:S01]  /*0080*/  LOP3.LUT R4, R0, 0x1f, R11, 0xf8, !PT ;  /* 0x0000001f00047812 */ /* 0x000fe200078ef80b */
[----:B----4-:R-:W-:Y:S01]  /*0090*/  IMAD.SHL.U32 R6, R6, 0x4, RZ ;  /* 0x0000000406067824 */ /* 0x010fe200078e00ff */
[----:B------:R-:W-:Y:S02]  /*00a0*/  SGXT.U32 R5, R5, 0x2 ;  /* 0x000000020505781a */ /* 0x000fe40000000000 */
[----:B------:R-:W-:-:S04]  /*00b0*/  SHF.R.S32.HI R7, RZ, 0x1f, R4 ;  /* 0x0000001fff077819 */ /* 0x000fc80000011404 */
[----:B------:R-:W-:Y:S02]  /*00c0*/  LEA.HI R8, R7, R4, RZ, 0x2 ;  /* 0x0000000407087211 */ /* 0x000fe400078f10ff */
[----:B------:R-:W-:Y:S02]  /*00d0*/  LOP3.LUT R7, R6, R5, RZ, 0xfc, !PT ;  /* 0x0000000506077212 */ /* 0x000fe400078efcff */
[----:B------:R-:W-:Y:S02]  /*00e0*/  LOP3.LUT R9, R8, 0xfffffffc, RZ, 0xc0, !PT ;  /* 0xfffffffc08097812 */ /* 0x000fe400078ec0ff */
[----:B------:R-:W-:Y:S02]  /*00f0*/  ISETP.GE.AND P0, PT, R7, 0x4, PT ;  /* 0x000000040700780c */ /* 0x000fe40003f06270 */
[----:B------:R-:W-:Y:S01]  /*0100*/  SHF.R.S32.HI R8, RZ, 0x2, R8 ;  /* 0x00000002ff087819 */ /* 0x000fe20000011408 */
[C---:B------:R-:W-:Y:S01]  /*0110*/  IMAD.IADD R10, R4.reuse, 0x1, -R9 ;  /* 0x00000001040a7824 */ /* 0x040fe200078e0a09 */
[----:B------:R-:W-:Y:S01]  /*0120*/  ISETP.LT.AND P0, PT, R4, 0x40, !P0 ;  /* 0x000000400400780c */ /* 0x000fe20004701270 */
[----:B------:R-:W-:-:S02]  /*0130*/  IMAD.MOV.U32 R4, RZ, RZ, RZ ;  /* 0x000000ffff047224 */ /* 0x000fc400078e00ff */
[----:B------:R-:W-:-:S04]  /*0140*/  IMAD R7, R7, 0xc, R10 ;  /* 0x0000000c07077824 */ /* 0x000fc800078e020a */
[----:B------:R-:W-:-:S04]  /*0150*/  IMAD R7, R8, 0x30, R7 ;  /* 0x0000003008077824 */ /* 0x000fc800078e0207 */
[----:B--2---:R-:W-:-:S05]  /*0160*/  IMAD.WIDE R2, R7, 0x4, R2 ;  /* 0x0000000407027825 */ /* 0x004fca00078e0202 */
[----:B------:R1:W2:Y:S01]  /*0170*/  @P0 LDG.E.EL R4, desc[UR6][R2.64] ;  /* 0x0000000602040981 */ /* 0x0002a2000c2e1900 */
[----:B------:R-:W3:Y:S01]  /*0180*/  S2UR UR5, SR_CgaCtaId ;  /* 0x00000000000579c3 */ /* 0x000ee20000008800 */
[----:B------:R-:W-:Y:S01]  /*0190*/  IMAD.SHL.U32 R8, R11, 0x4, RZ ;  /* 0x000000040b087824 */ /* 0x000fe200078e00ff */
[----:B------:R-:W-:Y:S01]  /*01a0*/  SHF.R.U32.HI R7, RZ, 0x2, R11 ;  /* 0x00000002ff077819 */ /* 0x000fe2000001160b */
[----:B------:R-:W-:-:S03]  /*01b0*/  UMOV UR4, 0x400 ;  /* 0x0000040000047882 */ /* 0x000fc60000000000 */
[----:B------:R-:W-:Y:S02]  /*01c0*/  LOP3.LUT R9, R5, 0x7c, R8, 0xf8, !PT ;  /* 0x0000007c05097812 */ /* 0x000fe400078ef808 */
[----:B------:R-:W-:Y:S02]  /*01d0*/  SHF.R.U32.HI R8, RZ, 0x2, R8 ;  /* 0x00000002ff087819 */ /* 0x000fe40000011608 */
[----:B------:R-:W-:Y:S02]  /*01e0*/  SGXT.U32 R5, R7, 0x5 ;  /* 0x000000050705781a */ /* 0x000fe40000000000 */
[----:B------:R-:W-:Y:S02]  /*01f0*/  LOP3.LUT R7, R6, 0x3, R11, 0xf8, !PT ;  /* 0x0000000306077812 */ /* 0x000fe400078ef80b */
[----:B------:R-:W-:Y:S02]  /*0200*/  SGXT.U32 R6, R8, 0x5 ;  /* 0x000000050806781a */ /* 0x000fe40000000000 */
[----:B------:R-:W-:-:S02]  /*0210*/  LOP3.LUT R0, R0, R5, RZ, 0xfc, !PT ;  /* 0x0000000500007212 */ /* 0x000fc400078efcff */
[----:B------:R-:W-:Y:S01]  /*0220*/  ISETP.GE.AND P0, PT, R7, 0x4, PT ;  /* 0x000000040700780c */ /* 0x000fe20003f06270 */
[----:B------:R-:W-:Y:S01]  /*0230*/  IMAD.IADD R6, R9, 0x1, R6 ;  /* 0x0000000109067824 */ /* 0x000fe200078e0206 */
[----:B-1----:R-:W-:Y:S02]  /*0240*/  LOP3.LUT R2, R11, 0x7f, RZ, 0xc0, !PT ;  /* 0x0000007f0b027812 */ /* 0x002fe400078ec0ff */
[----:B------:R-:W-:Y:S01]  /*0250*/  ISETP.LT.AND P0, PT, R0, 0x40, !P0 ;  /* 0x000000400000780c */ /* 0x000fe20004701270 */
[----:B---3--:R-:W-:Y:S02]  /*0260*/  UPRMT UR4, UR5, 0x654, UR4 ;  /* 0x0000065405047896 */ /* 0x008fe40008000004 */
[----:B------:R-:W-:-:S04]  /*0270*/  IMAD.IADD R2, R5, 0x1, R2 ;  /* 0x0000000105027824 */ /* 0x000fc800078e0202 */
[----:B------:R-:W-:Y:S02]  /*0280*/  LEA R3, R6, UR4, 0x2 ;  /* 0x0000000406037c11 */ /* 0x000fe4000f8e10ff */
[----:B------:R-:W-:-:S03]  /*0290*/  LEA R5, R2, UR4, 0x2 ;  /* 0x0000000402057c11 */ /* 0x000fc6000f8e10ff */
[----:B--2---:R1:W-:Y:S01]  /*02a0*/  STS [R3], R4 ;  /* 0x0000000403007388 */ /* 0x0043e20000000800 */
[----:B------:R-:W-:Y:S06]  /*02b0*/  BAR.SYNC.DEFER_BLOCKING 0x0 ;  /* 0x0000000000007b1d */ /* 0x000fec0000010000 */
[----:B-1----:R-:W-:Y:S05]  /*02c0*/  @!P0 EXIT ;  /* 0x000000000000894d */ /* 0x002fea0003800000 */
[----:B------:R-:W0:Y:S01]  /*02d0*/  LDS R5, [R5] ;  /* 0x0000000005057984 */ /* 0x000e220000000800 */
[----:B------:R-:W1:Y:S01]  /*02e0*/  LDC.64 R2, c[0x0][0x218] ;  /* 0x00008600ff027b82 */ /* 0x000e620000000a00 */
[----:B------:R-:W-:-:S04]  /*02f0*/  IMAD R7, R0, 0x4, R7 ;  /* 0x0000000400077824 */ /* 0x000fc800078e0207 */
[----:B-1----:R-:W-:-:S05]  /*0300*/  IMAD.WIDE R2, R7, 0x4, R2 ;  /* 0x0000000407027825 */ /* 0x002fca00078e0202 */
[----:B0-----:R-:W-:Y:S01]  /*0310*/  STG.E desc[UR6][R2.64], R5 ;  /* 0x0000000502007986 */ /* 0x001fe2000c101906 */
[----:B------:R-:W-:Y:S05]  /*0320*/  EXIT ;  /* 0x000000000000794d */ /* 0x000fea0003800000 */
.L_x_0:
[----:B------:R-:W-:-:S00]  /*0330*/  BRA `(.L_x_0) ;  /* 0xfffffffc00fc7947 */ /* 0x000fc0000383ffff */
[----:B------:R-:W-:-:S00]  /*0340*/  NOP ;  /* 0x0000000000007918 */ /* 0x000fc00000000000 */
        /* <DEDUP_REMOVED lines=11> */
.L_x_1:


//--------------------- .nv.shared.triton_poi_fused_clone_2 --------------------------
	.section	.nv.shared.triton_poi_fused_clone_2,"aw",@nobits
	.sectionflags	@""
	.align	16
	.zero		1024


//--------------------- .nv.constant0.triton_poi_fused_clone_2 --------------------------
	.section	.nv.constant0.triton_poi_fused_clone_2,"a",@progbits
	.sectionflags	@""
	.align	4
.nv.constant0.triton_poi_fused_clone_2:
	.zero		552
